//
// Generated by NVIDIA NVVM Compiler
//
// Compiler Build ID: CL-36424714
// Cuda compilation tools, release 13.0, V13.0.88
// Based on NVVM 20.0.0
//

.version 9.0
.target sm_100
.address_size 64

	// .globl	sum

.visible .entry sum(
	.param .u64 .ptr .align 1 sum_param_0,
	.param .u64 .ptr .align 1 sum_param_1,
	.param .u64 .ptr .align 1 sum_param_2
)
{
	.reg .pred 	%p<3>;
	.reg .b32 	%r<14>;
	.reg .b64 	%rd<9>;

	ld.param.u64 	%rd4, [sum_param_0];
	ld.param.u64 	%rd5, [sum_param_1];
	ld.param.u64 	%rd6, [sum_param_2];
	cvta.to.global.u64 	%rd1, %rd6;
	mov.u32 	%r1, %ntid.x;
	mov.u32 	%r6, %ctaid.x;
	mov.u32 	%r7, %tid.x;
	mad.lo.s32 	%r13, %r1, %r6, %r7;
	ld.global.u32 	%r8, [%rd1];
	setp.ge.u32 	%p1, %r13, %r8;
	@%p1 bra 	$L__BB0_3;
	mov.u32 	%r9, %nctaid.x;
	mul.lo.s32 	%r3, %r9, %r1;
	cvta.to.global.u64 	%rd2, %rd4;
	cvta.to.global.u64 	%rd3, %rd5;
$L__BB0_2:
	mul.wide.s32 	%rd7, %r13, 4;
	add.s64 	%rd8, %rd2, %rd7;
	ld.global.u32 	%r10, [%rd8];
	atom.global.add.u32 	%r11, [%rd3], %r10;
	add.s32 	%r13, %r13, %r3;
	ld.global.u32 	%r12, [%rd1];
	setp.lt.u32 	%p2, %r13, %r12;
	@%p2 bra 	$L__BB0_2;
$L__BB0_3:
	ret;

}


// ===== COMPILED SASS (sm_100) =====

	.target	sm_100

	.elftype	@"ET_EXEC"


//--------------------- .note.nv.tkinfo           --------------------------
	.section	.note.nv.tkinfo,"",@"SHT_NOTE"
	.sectionflags	@"SHF_NOTE_NV_TKINFO"
	.tkinfo
        /*0018*/ 	.word	0x00000002
        /*0030*/ 	.string	""
        /*0030*/ 	.string	"ptxas"
        /*0030*/ 	.string	"Cuda compilation tools, release 13.0, V13.0.88"
        /*0030*/ 	.string	"Build cuda_13.0.r13.0/compiler.36424714_0"
        /*0030*/ 	.string	"-arch sm_100 -m 64 "



//--------------------- .note.nv.cuinfo           --------------------------
	.section	.note.nv.cuinfo,"",@"SHT_NOTE"
	.sectionflags	@"SHF_NOTE_NV_CUINFO"
        /*0018*/ 	.short	0x0002
        /*001a*/ 	.short	0x0064
        /*001c*/ 	.short	0x0082
	.zero		2


//--------------------- .nv.info                  --------------------------
	.section	.nv.info,"",@"SHT_CUDA_INFO"
	.align	4


	//----- nvinfo : EIATTR_REGCOUNT
	.align		4
        /*0000*/ 	.byte	0x04, 0x2f
        /*0002*/ 	.short	(.L_1 - .L_0)
	.align		4
.L_0:
        /*0004*/ 	.word	index@(sum)
        /*0008*/ 	.word	0x00000010


	//----- nvinfo : EIATTR_FRAME_SIZE
	.align		4
.L_1:
        /*000c*/ 	.byte	0x04, 0x11
        /*000e*/ 	.short	(.L_3 - .L_2)
	.align		4
.L_2:
        /*0010*/ 	.word	index@(sum)
        /*0014*/ 	.word	0x00000000


	//----- nvinfo : EIATTR_MIN_STACK_SIZE
	.align		4
.L_3:
        /*0018*/ 	.byte	0x04, 0x12
        /*001a*/ 	.short	(.L_5 - .L_4)
	.align		4
.L_4:
        /*001c*/ 	.word	index@(sum)
        /*0020*/ 	.word	0x00000000
.L_5:


//--------------------- .nv.compat                --------------------------
	.section	.nv.compat,"",@"SHT_CUDA_COMPAT_INFO"
	.align	4
        /*0000*/ 	.byte	0x02, 0x09, 0x00, 0x00, 0x02, 0x02, 0x01, 0x00, 0x02, 0x05, 0x05, 0x00, 0x03, 0x07, 0x01, 0x01
        /*0010*/ 	.byte	0x02, 0x03, 0x00, 0x00, 0x02, 0x06, 0x01, 0x00, 0x04, 0x0b, 0x08, 0x00, 0x09, 0x00, 0x00, 0x00
        /*0020*/ 	.byte	0x00, 0x00, 0x00, 0x00


//--------------------- .nv.info.sum              --------------------------
	.section	.nv.info.sum,"",@"SHT_CUDA_INFO"
	.sectionflags	@""
	.align	4


	//----- nvinfo : EIATTR_CUDA_API_VERSION
	.align		4
        /*0000*/ 	.byte	0x04, 0x37
        /*0002*/ 	.short	(.L_7 - .L_6)
.L_6:
        /*0004*/ 	.word	0x00000082


	//----- nvinfo : EIATTR_KPARAM_INFO
	.align		4
.L_7:
        /*0008*/ 	.byte	0x04, 0x17
        /*000a*/ 	.short	(.L_9 - .L_8)
.L_8:
        /*000c*/ 	.word	0x00000000
        /*0010*/ 	.short	0x0002
        /*0012*/ 	.short	0x0010
        /*0014*/ 	.byte	0x00, 0xf5, 0x21, 0x00


	//----- nvinfo : EIATTR_KPARAM_INFO
	.align		4
.L_9:
        /*0018*/ 	.byte	0x04, 0x17
        /*001a*/ 	.short	(.L_11 - .L_10)
.L_10:
        /*001c*/ 	.word	0x00000000
        /*0020*/ 	.short	0x0001
        /*0022*/ 	.short	0x0008
        /*0024*/ 	.byte	0x00, 0xf5, 0x21, 0x00


	//----- nvinfo : EIATTR_KPARAM_INFO
	.align		4
.L_11:
        /*0028*/ 	.byte	0x04, 0x17
        /*002a*/ 	.short	(.L_13 - .L_12)
.L_12:
        /*002c*/ 	.word	0x00000000
        /*0030*/ 	.short	0x0000
        /*0032*/ 	.short	0x0000
        /*0034*/ 	.byte	0x00, 0xf5, 0x21, 0x00


	//----- nvinfo : EIATTR_SPARSE_MMA_MASK
	.align		4
.L_13:
        /*0038*/ 	.byte	0x03, 0x50
        /*003a*/ 	.short	0x0000


	//----- nvinfo : EIATTR_MAXREG_COUNT
	.align		4
        /*003c*/ 	.byte	0x03, 0x1b
        /*003e*/ 	.short	0x00ff


	//----- nvinfo : EIATTR_MERCURY_ISA_VERSION
	.align		4
        /*0040*/ 	.byte	0x03, 0x5f
        /*0042*/ 	.short	0x0101


	//----- nvinfo : EIATTR_INT_WARP_WIDE_INSTR_OFFSETS
	.align		4
        /*0044*/ 	.byte	0x04, 0x31
        /*0046*/ 	.short	(.L_15 - .L_14)


	//   ....[0]....
.L_14:
        /*0048*/ 	.word	0x00000100


	//   ....[1]....
        /*004c*/ 	.word	0x00000140


	//----- nvinfo : EIATTR_VRC_CTA_INIT_COUNT
	.align		4
.L_15:
        /*0050*/ 	.byte	0x02, 0x4a
	.zero		1
	.zero		1


	//----- nvinfo : EIATTR_EXIT_INSTR_OFFSETS
	.align		4
        /*0054*/ 	.byte	0x04, 0x1c
        /*0056*/ 	.short	(.L_17 - .L_16)


	//   ....[0]....
.L_16:
        /*0058*/ 	.word	0x00000090


	//   ....[1]....
        /*005c*/ 	.word	0x000001b0


	//----- nvinfo : EIATTR_CRS_STACK_SIZE
	.align		4
.L_17:
        /*0060*/ 	.byte	0x04, 0x1e
        /*0062*/ 	.short	(.L_19 - .L_18)
.L_18:
        /*0064*/ 	.word	0x00000000


	//----- nvinfo : EIATTR_CBANK_PARAM_SIZE
	.align		4
.L_19:
        /*0068*/ 	.byte	0x03, 0x19
        /*006a*/ 	.short	0x0018


	//----- nvinfo : EIATTR_PARAM_CBANK
	.align		4
        /*006c*/ 	.byte	0x04, 0x0a
        /*006e*/ 	.short	(.L_21 - .L_20)
	.align		4
.L_20:
        /*0070*/ 	.word	index@(.nv.constant0.sum)
        /*0074*/ 	.short	0x0380
        /*0076*/ 	.short	0x0018


	//----- nvinfo : EIATTR_SW_WAR
	.align		4
.L_21:
        /*0078*/ 	.byte	0x04, 0x36
        /*007a*/ 	.short	(.L_23 - .L_22)
.L_22:
        /*007c*/ 	.word	0x00000008
.L_23:


//--------------------- .nv.callgraph             --------------------------
	.section	.nv.callgraph,"",@"SHT_CUDA_CALLGRAPH"
	.align	4
	.sectionentsize	8
	.align		4
        /*0000*/ 	.word	0x00000000
	.align		4
        /*0004*/ 	.word	0xffffffff
	.align		4
        /*0008*/ 	.word	0x00000000
	.align		4
        /*000c*/ 	.word	0xfffffffe
	.align		4
        /*0010*/ 	.word	0x00000000
	.align		4
        /*0014*/ 	.word	0xfffffffd
	.align		4
        /*0018*/ 	.word	0x00000000
	.align		4
        /*001c*/ 	.word	0xfffffffc


//--------------------- .text.sum                 --------------------------
	.section	.text.sum,"ax",@progbits
	.align	128
        .global         sum
        .type           sum,@function
        .size           sum,(.L_x_2 - sum)
        .other          sum,@"STO_CUDA_ENTRY STV_DEFAULT"
sum:
.text.sum:
[----:B------:R-:W-:Y:S08]  /*0000*/  LDC R1, c[0x0][0x37c] ;  /* 0x0000df00ff017b82 */ /* 0x000ff00000000800 */
[----:B------:R-:W0:Y:S01]  /*0010*/  LDC.64 R2, c[0x0][0x390] ;  /* 0x0000e400ff027b82 */ /* 0x000e220000000a00 */
[----:B------:R-:W0:Y:S02]  /*0020*/  LDCU.64 UR6, c[0x0][0x358] ;  /* 0x00006b00ff0677ac */ /* 0x000e240008000a00 */
[----:B0-----:R-:W2:Y:S01]  /*0030*/  LDG.E R5, desc[UR6][R2.64] ;  /* 0x0000000602057981 */ /* 0x001ea2000c1e1900 */
[----:B------:R-:W0:Y:S01]  /*0040*/  LDCU UR4, c[0x0][0x360] ;  /* 0x00006c00ff0477ac */ /* 0x000e220008000800 */
[----:B------:R-:W0:Y:S01]  /*0050*/  S2R R0, SR_CTAID.X ;  /* 0x0000000000007919 */ /* 0x000e220000002500 */
[----:B------:R-:W0:Y:S02]  /*0060*/  S2R R7, SR_TID.X ;  /* 0x0000000000077919 */ /* 0x000e240000002100 */
[----:B0-----:R-:W-:-:S05]  /*0070*/  IMAD R0, R0, UR4, R7 ;  /* 0x0000000400007c24 */ /* 0x001fca000f8e0207 */
[----:B--2---:R-:W-:-:S13]  /*0080*/  ISETP.GE.U32.AND P0, PT, R0, R5, PT ;  /* 0x000000050000720c */ /* 0x004fda0003f06070 */
[----:B------:R-:W-:Y:S05]  /*0090*/  @P0 EXIT ;  /* 0x000000000000094d */ /* 0x000fea0003800000 */
[----:B------:R-:W0:Y:S01]  /*00a0*/  LDC.64 R6, c[0x0][0x388] ;  /* 0x0000e200ff067b82 */ /* 0x000e220000000a00 */
[----:B------:R-:W1:Y:S07]  /*00b0*/  LDCU UR5, c[0x0][0x370] ;  /* 0x00006e00ff0577ac */ /* 0x000e6e0008000800 */
[----:B------:R-:W2:Y:S01]  /*00c0*/  LDC.64 R8, c[0x0][0x380] ;  /* 0x0000e000ff087b82 */ /* 0x000ea20000000a00 */
[----:B-1----:R-:W-:-:S12]  /*00d0*/  UIMAD UR4, UR4, UR5, URZ ;  /* 0x00000005040472a4 */ /* 0x002fd8000f8e02ff */
.L_x_0:
[----:B--2---:R-:W-:-:S06]  /*00e0*/  IMAD.WIDE R4, R0, 0x4, R8 ;  /* 0x0000000400047825 */ /* 0x004fcc00078e0208 */
[----:B------:R-:W2:Y:S01]  /*00f0*/  LDG.E R4, desc[UR6][R4.64] ;  /* 0x0000000604047981 */ /* 0x000ea2000c1e1900 */
[----:B------:R-:W-:Y:S02]  /*0100*/  VOTEU.ANY UR5, UPT, PT ;  /* 0x0000000000057886 */ /* 0x000fe400038e0100 */
[----:B------:R-:W-:Y:S01]  /*0110*/  UFLO.U32 UR5, UR5 ;  /* 0x00000005000572bd */ /* 0x000fe200080e0000 */
[----:B------:R-:W1:Y:S05]  /*0120*/  S2R R10, SR_LANEID ;  /* 0x00000000000a7919 */ /* 0x000e6a0000000000 */
[----:B-1----:R-:W-:Y:S01]  /*0130*/  ISETP.EQ.U32.AND P0, PT, R10, UR5, PT ;  /* 0x000000050a007c0c */ /* 0x002fe2000bf02070 */
[----:B--2---:R-:W1:Y:S02]  /*0140*/  REDUX.SUM UR8, R4 ;  /* 0x00000000040873c4 */ /* 0x004e64000000c000 */
[----:B-1----:R-:W-:-:S10]  /*0150*/  IMAD.U32 R13, RZ, RZ, UR8 ;  /* 0x00000008ff0d7e24 */ /* 0x002fd4000f8e00ff */
[----:B0-----:R1:W-:Y:S04]  /*0160*/  @P0 REDG.E.ADD.STRONG.GPU desc[UR6][R6.64], R13 ;  /* 0x0000000d0600098e */ /* 0x0013e8000c12e106 */
[----:B------:R-:W2:Y:S01]  /*0170*/  LDG.E R11, desc[UR6][R2.64] ;  /* 0x00000006020b7981 */ /* 0x000ea2000c1e1900 */
[----:B------:R-:W-:-:S04]  /*0180*/  IADD3 R0, PT, PT, R0, UR4, RZ ;  /* 0x0000000400007c10 */ /* 0x000fc8000fffe0ff */
[----:B--2---:R-:W-:-:S13]  /*0190*/  ISETP.GE.U32.AND P0, PT, R0, R11, PT ;  /* 0x0000000b0000720c */ /* 0x004fda0003f06070 */
[----:B-1----:R-:W-:Y:S05]  /*01a0*/  @!P0 BRA `(.L_x_0) ;  /* 0xfffffffc00cc8947 */ /* 0x002fea000383ffff */
[----:B------:R-:W-:Y:S05]  /*01b0*/  EXIT ;  /* 0x000000000000794d */ /* 0x000fea0003800000 */
.L_x_1:
[----:B------:R-:W-:-:S00]  /*01c0*/  BRA `(.L_x_1) ;  /* 0xfffffffc00fc7947 */ /* 0x000fc0000383ffff */
[----:B------:R-:W-:-:S00]  /*01d0*/  NOP ;  /* 0x0000000000007918 */ /* 0x000fc00000000000 */
        /* <DEDUP_REMOVED lines=10> */
.L_x_2:


//--------------------- .nv.shared.reserved.0     --------------------------
	.section	.nv.shared.reserved.0,"aw",@nobits
	.weak		__nv_reservedSMEM_offset_0_alias
	.size		__nv_reservedSMEM_offset_0_alias, 0, 64
	.other		__nv_reservedSMEM_offset_0_alias,@"STO_CUDA_RESERVED_SHARED STV_DEFAULT"
__nv_reservedSMEM_offset_0_alias:
	.zero		0
	.zero		64


//--------------------- .nv.constant0.sum         --------------------------
	.section	.nv.constant0.sum,"a",@progbits
	.sectionflags	@""
	.align	4
.nv.constant0.sum:
	.zero		920


//--------------------- SYMBOLS --------------------------

	.type		.nv.reservedSmem.offset0,@object
	.size		.nv.reservedSmem.offset0,0x4
